	.headerflags	@"EF_CUDA_TEXMODE_UNIFIED EF_CUDA_64BIT_ADDRESS EF_CUDA_ACCELERATORS EF_CUDA_SM90 EF_CUDA_VIRTUAL_SM(EF_CUDA_SM90)"
	.elftype	@"ET_EXEC"


//--------------------- .nv.info                  --------------------------
	.section	.nv.info,"",@"SHT_CUDA_INFO"
	.align	4


	//----- nvinfo : EIATTR_REGCOUNT
	.align		4
        /*0000*/ 	.byte	0x04, 0x2f
        /*0002*/ 	.short	(.L_2 - .L_1)
	.align		4
.L_1:
        /*0004*/ 	.word	index@(triton_poi_fused__to_copy__unsafe_index_add_arange_clamp_floor_mul_rsub_sub_4)
        /*0008*/ 	.word	0x00000028


	//----- nvinfo : EIATTR_MIN_STACK_SIZE
	.align		4
.L_2:
        /*000c*/ 	.byte	0x04, 0x12
        /*000e*/ 	.short	(.L_4 - .L_3)
	.align		4
.L_3:
        /*0010*/ 	.word	index@(triton_poi_fused__to_copy__unsafe_index_add_arange_clamp_floor_mul_rsub_sub_4)
        /*0014*/ 	.word	0x00000000


	//----- nvinfo : EIATTR_FRAME_SIZE
	.align		4
.L_4:
        /*0018*/ 	.byte	0x04, 0x11
        /*001a*/ 	.short	(.L_6 - .L_5)
	.align		4
.L_5:
        /*001c*/ 	.word	index@(triton_poi_fused__to_copy__unsafe_index_add_arange_clamp_floor_mul_rsub_sub_4)
        /*0020*/ 	.word	0x00000000


	//----- nvinfo : EIATTR_MIN_STACK_SIZE
	.align		4
.L_6:
        /*0024*/ 	.byte	0x04, 0x12
        /*0026*/ 	.short	(.L_8 - .L_7)
	.align		4
.L_7:
        /*0028*/ 	.word	index@(triton_poi_fused__to_copy__unsafe_index_add_arange_clamp_floor_mul_rsub_sub_4)
        /*002c*/ 	.word	0x00000000
.L_8:


//--------------------- .nv.info.triton_poi_fused__to_copy__unsafe_index_add_arange_clamp_floor_mul_rsub_sub_4 --------------------------
	.section	.nv.info.triton_poi_fused__to_copy__unsafe_index_add_arange_clamp_floor_mul_rsub_sub_4,"",@"SHT_CUDA_INFO"
	.sectionflags	@""
	.align	4


	//----- nvinfo : EIATTR_CUDA_API_VERSION
	.align		4
        /*0000*/ 	.byte	0x04, 0x37
        /*0002*/ 	.short	(.L_10 - .L_9)
.L_9:
        /*0004*/ 	.word	0x0000007c


	//----- nvinfo : EIATTR_KPARAM_INFO
	.align		4
.L_10:
        /*0008*/ 	.byte	0x04, 0x17
        /*000a*/ 	.short	(.L_12 - .L_11)
.L_11:
        /*000c*/ 	.word	0x00000000
        /*0010*/ 	.short	0x000a
        /*0012*/ 	.short	0x0050
        /*0014*/ 	.byte	0x00, 0xf0, 0x11, 0x00


	//----- nvinfo : EIATTR_KPARAM_INFO
	.align		4
.L_12:
        /*0018*/ 	.byte	0x04, 0x17
        /*001a*/ 	.short	(.L_14 - .L_13)
.L_13:
        /*001c*/ 	.word	0x00000000
        /*0020*/ 	.short	0x0009
        /*0022*/ 	.short	0x0048
        /*0024*/ 	.byte	0x00, 0xf4, 0x21, 0x00


	//----- nvinfo : EIATTR_KPARAM_INFO
	.align		4
.L_14:
        /*0028*/ 	.byte	0x04, 0x17
        /*002a*/ 	.short	(.L_16 - .L_15)
.L_15:
        /*002c*/ 	.word	0x00000000
        /*0030*/ 	.short	0x0008
        /*0032*/ 	.short	0x0040
        /*0034*/ 	.byte	0x00, 0xf4, 0x21, 0x00


	//----- nvinfo : EIATTR_KPARAM_INFO
	.align		4
.L_16:
        /*0038*/ 	.byte	0x04, 0x17
        /*003a*/ 	.short	(.L_18 - .L_17)
.L_17:
        /*003c*/ 	.word	0x00000000
        /*0040*/ 	.short	0x0007
        /*0042*/ 	.short	0x0038
        /*0044*/ 	.byte	0x00, 0xf4, 0x21, 0x00


	//----- nvinfo : EIATTR_KPARAM_INFO
	.align		4
.L_18:
        /*0048*/ 	.byte	0x04, 0x17
        /*004a*/ 	.short	(.L_20 - .L_19)
.L_19:
        /*004c*/ 	.word	0x00000000
        /*0050*/ 	.short	0x0006
        /*0052*/ 	.short	0x0030
        /*0054*/ 	.byte	0x00, 0xf4, 0x21, 0x00


	//----- nvinfo : EIATTR_KPARAM_INFO
	.align		4
.L_20:
        /*0058*/ 	.byte	0x04, 0x17
        /*005a*/ 	.short	(.L_22 - .L_21)
.L_21:
        /*005c*/ 	.word	0x00000000
        /*0060*/ 	.short	0x0005
        /*0062*/ 	.short	0x0028
        /*0064*/ 	.byte	0x00, 0xf4, 0x21, 0x00


	//----- nvinfo : EIATTR_KPARAM_INFO
	.align		4
.L_22:
        /*0068*/ 	.byte	0x04, 0x17
        /*006a*/ 	.short	(.L_24 - .L_23)
.L_23:
        /*006c*/ 	.word	0x00000000
        /*0070*/ 	.short	0x0004
        /*0072*/ 	.short	0x0020
        /*0074*/ 	.byte	0x00, 0xf4, 0x21, 0x00


	//----- nvinfo : EIATTR_KPARAM_INFO
	.align		4
.L_24:
        /*0078*/ 	.byte	0x04, 0x17
        /*007a*/ 	.short	(.L_26 - .L_25)
.L_25:
        /*007c*/ 	.word	0x00000000
        /*0080*/ 	.short	0x0003
        /*0082*/ 	.short	0x0018
        /*0084*/ 	.byte	0x00, 0xf4, 0x21, 0x00


	//----- nvinfo : EIATTR_KPARAM_INFO
	.align		4
.L_26:
        /*0088*/ 	.byte	0x04, 0x17
        /*008a*/ 	.short	(.L_28 - .L_27)
.L_27:
        /*008c*/ 	.word	0x00000000
        /*0090*/ 	.short	0x0002
        /*0092*/ 	.short	0x0010
        /*0094*/ 	.byte	0x00, 0xf4, 0x21, 0x00


	//----- nvinfo : EIATTR_KPARAM_INFO
	.align		4
.L_28:
        /*0098*/ 	.byte	0x04, 0x17
        /*009a*/ 	.short	(.L_30 - .L_29)
.L_29:
        /*009c*/ 	.word	0x00000000
        /*00a0*/ 	.short	0x0001
        /*00a2*/ 	.short	0x0008
        /*00a4*/ 	.byte	0x00, 0xf4, 0x21, 0x00


	//----- nvinfo : EIATTR_KPARAM_INFO
	.align		4
.L_30:
        /*00a8*/ 	.byte	0x04, 0x17
        /*00aa*/ 	.short	(.L_32 - .L_31)
.L_31:
        /*00ac*/ 	.word	0x00000000
        /*00b0*/ 	.short	0x0000
        /*00b2*/ 	.short	0x0000
        /*00b4*/ 	.byte	0x00, 0xf4, 0x21, 0x00


	//----- nvinfo : EIATTR_SPARSE_MMA_MASK
	.align		4
.L_32:
        /*00b8*/ 	.byte	0x03, 0x50
        /*00ba*/ 	.short	0x0000


	//----- nvinfo : EIATTR_MAXREG_COUNT
	.align		4
        /*00bc*/ 	.byte	0x03, 0x1b
        /*00be*/ 	.short	0x00ff


	//----- nvinfo : EIATTR_EXIT_INSTR_OFFSETS
	.align		4
        /*00c0*/ 	.byte	0x04, 0x1c
        /*00c2*/ 	.short	(.L_34 - .L_33)


	//   ....[0]....
.L_33:
        /*00c4*/ 	.word	0x00000e50


	//----- nvinfo : EIATTR_REQNTID
	.align		4
.L_34:
        /*00c8*/ 	.byte	0x04, 0x10
        /*00ca*/ 	.short	(.L_36 - .L_35)
.L_35:
        /*00cc*/ 	.word	0x00000080
        /*00d0*/ 	.word	0x00000001
        /*00d4*/ 	.word	0x00000001


	//----- nvinfo : EIATTR_CBANK_PARAM_SIZE
	.align		4
.L_36:
        /*00d8*/ 	.byte	0x03, 0x19
        /*00da*/ 	.short	0x0054


	//----- nvinfo : EIATTR_PARAM_CBANK
	.align		4
        /*00dc*/ 	.byte	0x04, 0x0a
        /*00de*/ 	.short	(.L_38 - .L_37)
	.align		4
.L_37:
        /*00e0*/ 	.word	index@(.nv.constant0.triton_poi_fused__to_copy__unsafe_index_add_arange_clamp_floor_mul_rsub_sub_4)
        /*00e4*/ 	.short	0x0210
        /*00e6*/ 	.short	0x0054


	//----- nvinfo : EIATTR_SW_WAR
	.align		4
.L_38:
        /*00e8*/ 	.byte	0x04, 0x36
        /*00ea*/ 	.short	(.L_40 - .L_39)
.L_39:
        /*00ec*/ 	.word	0x00000008
.L_40:


//--------------------- .nv.callgraph             --------------------------
	.section	.nv.callgraph,"",@"SHT_CUDA_CALLGRAPH"
	.align	4
	.sectionentsize	8
	.align		4
        /*0000*/ 	.word	0x00000000
	.align		4
        /*0004*/ 	.word	0xffffffff
	.align		4
        /*0008*/ 	.word	0x00000000
	.align		4
        /*000c*/ 	.word	0xfffffffe
	.align		4
        /*0010*/ 	.word	0x00000000
	.align		4
        /*0014*/ 	.word	0xfffffffd
	.align		4
        /*0018*/ 	.word	0x00000000
	.align		4
        /*001c*/ 	.word	0xfffffffc


//--------------------- .nv.constant4             --------------------------
	.section	.nv.constant4,"a",@progbits
	.align	8
	.align		8
.nv.constant4:
        /*0000*/ 	.dword	_$_str


//--------------------- .text.triton_poi_fused__to_copy__unsafe_index_add_arange_clamp_floor_mul_rsub_sub_4 --------------------------
	.section	.text.triton_poi_fused__to_copy__unsafe_index_add_arange_clamp_floor_mul_rsub_sub_4,"ax",@progbits
	.align	128
        .global         triton_poi_fused__to_copy__unsafe_index_add_arange_clamp_floor_mul_rsub_sub_4
        .type           triton_poi_fused__to_copy__unsafe_index_add_arange_clamp_floor_mul_rsub_sub_4,@function
        .size           triton_poi_fused__to_copy__unsafe_index_add_arange_clamp_floor_mul_rsub_sub_4,(.L_x_1 - triton_poi_fused__to_copy__unsafe_index_add_arange_clamp_floor_mul_rsub_sub_4)
        .other          triton_poi_fused__to_copy__unsafe_index_add_arange_clamp_floor_mul_rsub_sub_4,@"STO_CUDA_ENTRY STV_DEFAULT"
triton_poi_fused__to_copy__unsafe_index_add_arange_clamp_floor_mul_rsub_sub_4:
.text.triton_poi_fused__to_copy__unsafe_index_add_arange_clamp_floor_mul_rsub_sub_4:
[----:B------:R-:W-:Y:S01]  /*0000*/  LDC R1, c[0x0][0x28] ;  /* 0x00000a00ff017b82 */ /* 0x000fe20000000800 */
[----:B------:R-:W1:Y:S07]  /*0010*/  S2R R3, SR_TID.X ;  /* 0x0000000000037919 */ /* 0x000e6e0000002100 */
[----:B------:R-:W2:Y:S01]  /*0020*/  LDC.64 R22, c[0x0][0x220] ;  /* 0x00008800ff167b82 */ /* 0x000ea20000000a00 */
[----:B------:R-:W-:Y:S01]  /*0030*/  ULDC.64 UR4, c[0x0][0x208] ;  /* 0x0000820000047ab9 */ /* 0x000fe20000000a00 */
[----:B------:R-:W3:Y:S06]  /*0040*/  S2R R0, SR_CTAID.X ;  /* 0x0000000000007919 */ /* 0x000eec0000002500 */
[----:B------:R-:W4:Y:S08]  /*0050*/  LDC.64 R18, c[0x0][0x230] ;  /* 0x00008c00ff127b82 */ /* 0x000f300000000a00 */
[----:B------:R-:W5:Y:S08]  /*0060*/  LDC.64 R14, c[0x0][0x238] ;  /* 0x00008e00ff0e7b82 */ /* 0x000f700000000a00 */
[----:B------:R-:W5:Y:S01]  /*0070*/  LDC.64 R12, c[0x0][0x240] ;  /* 0x00009000ff0c7b82 */ /* 0x000f620000000a00 */
[----:B-1----:R-:W-:-:S07]  /*0080*/  LOP3.LUT R3, R3, 0x7f, RZ, 0xc0, !PT ;  /* 0x0000007f03037812 */ /* 0x002fce00078ec0ff */
[----:B------:R-:W1:Y:S01]  /*0090*/  LDC.64 R8, c[0x0][0x218] ;  /* 0x00008600ff087b82 */ /* 0x000e620000000a00 */
[----:B---3--:R-:W-:Y:S02]  /*00a0*/  SHF.R.S32.HI R2, RZ, 0x18, R0 ;  /* 0x00000018ff027819 */ /* 0x008fe40000011400 */
[----:B------:R-:W-:Y:S02]  /*00b0*/  LEA R3, R0, R3, 0x7 ;  /* 0x0000000300037211 */ /* 0x000fe400078e38ff */
[----:B------:R-:W-:-:S03]  /*00c0*/  SGXT R0, R2, 0x1 ;  /* 0x000000010200781a */ /* 0x000fc60000000200 */
[----:B------:R-:W3:Y:S01]  /*00d0*/  LDC.64 R6, c[0x0][0x248] ;  /* 0x00009200ff067b82 */ /* 0x000ee20000000a00 */
[----:B------:R-:W-:-:S04]  /*00e0*/  LEA.HI R2, R0, R3, RZ, 0x2 ;  /* 0x0000000300027211 */ /* 0x000fc800078f10ff */
[----:B------:R-:W-:-:S03]  /*00f0*/  LOP3.LUT R4, R2, 0xfffffffc, RZ, 0xc0, !PT ;  /* 0xfffffffc02047812 */ /* 0x000fc600078ec0ff */
[----:B------:R-:W3:Y:S01]  /*0100*/  LDC.64 R10, c[0x0][0x250] ;  /* 0x00009400ff0a7b82 */ /* 0x000ee20000000a00 */
[----:B------:R-:W-:-:S05]  /*0110*/  IADD3 R4, R3, -R4, RZ ;  /* 0x8000000403047210 */ /* 0x000fca0007ffe0ff */
[C---:B--2---:R-:W-:Y:S01]  /*0120*/  IMAD.WIDE R22, R4.reuse, 0x8, R22 ;  /* 0x0000000804167825 */ /* 0x044fe200078e0216 */
[----:B------:R-:W-:Y:S01]  /*0130*/  SHF.R.S32.HI R2, RZ, 0x2, R2 ;  /* 0x00000002ff027819 */ /* 0x000fe20000011402 */
[----:B------:R-:W2:Y:S02]  /*0140*/  LDC.64 R20, c[0x0][0x258] ;  /* 0x00009600ff147b82 */ /* 0x000ea40000000a00 */
[----:B----4-:R-:W-:Y:S02]  /*0150*/  IMAD.WIDE R18, R4, 0x8, R18 ;  /* 0x0000000804127825 */ /* 0x010fe400078e0212 */
[----:B------:R-:W4:Y:S01]  /*0160*/  LDG.E.EL.64 R22, desc[UR4][R22.64] ;  /* 0x0000000416167981 */ /* 0x000f22000c2e1b00 */
[----:B------:R-:W-:Y:S01]  /*0170*/  LEA.HI R5, R2, R2, RZ, 0x2 ;  /* 0x0000000202057211 */ /* 0x000fe200078f10ff */
[C---:B-----5:R-:W-:Y:S02]  /*0180*/  IMAD.WIDE R14, R4.reuse, 0x8, R14 ;  /* 0x00000008040e7825 */ /* 0x060fe400078e020e */
[----:B------:R-:W5:Y:S01]  /*0190*/  LDG.E.EL.64 R18, desc[UR4][R18.64] ;  /* 0x0000000412127981 */ /* 0x000f62000c2e1b00 */
[----:B------:R-:W-:Y:S01]  /*01a0*/  LOP3.LUT R5, R5, 0xfffffffc, RZ, 0xc0, !PT ;  /* 0xfffffffc05057812 */ /* 0x000fe200078ec0ff */
[----:B0-----:R-:W-:Y:S01]  /*01b0*/  IMAD.WIDE R12, R4, 0x8, R12 ;  /* 0x00000008040c7825 */ /* 0x001fe200078e020c */
[----:B------:R-:W0:Y:S01]  /*01c0*/  LDC.64 R16, c[0x0][0x228] ;  /* 0x00008a00ff107b82 */ /* 0x000e220000000a00 */
[----:B------:R-:W5:Y:S01]  /*01d0*/  LDG.E.EL.64 R14, desc[UR4][R14.64] ;  /* 0x000000040e0e7981 */ /* 0x000f62000c2e1b00 */
[----:B------:R-:W-:-:S03]  /*01e0*/  IADD3 R27, R2, -R5, RZ ;  /* 0x80000005021b7210 */ /* 0x000fc60007ffe0ff */
[----:B------:R-:W5:Y:S02]  /*01f0*/  LDG.E.EL.64 R12, desc[UR4][R12.64] ;  /* 0x000000040c0c7981 */ /* 0x000f64000c2e1b00 */
[----:B-1----:R-:W-:-:S06]  /*0200*/  IMAD.WIDE R8, R27, 0x8, R8 ;  /* 0x000000081b087825 */ /* 0x002fcc00078e0208 */
[----:B------:R-:W5:Y:S01]  /*0210*/  LDG.E.EL.64 R8, desc[UR4][R8.64] ;  /* 0x0000000408087981 */ /* 0x000f62000c2e1b00 */
[----:B---3--:R-:W-:-:S06]  /*0220*/  IMAD.WIDE R6, R27, 0x8, R6 ;  /* 0x000000081b067825 */ /* 0x008fcc00078e0206 */
[----:B------:R-:W3:Y:S01]  /*0230*/  LDG.E.EL.64 R6, desc[UR4][R6.64] ;  /* 0x0000000406067981 */ /* 0x000ee2000c2e1b00 */
[----:B------:R-:W-:-:S04]  /*0240*/  IMAD.WIDE R10, R27, 0x8, R10 ;  /* 0x000000081b0a7825 */ /* 0x000fc800078e020a */
[----:B--2---:R-:W-:Y:S02]  /*0250*/  IMAD.WIDE R20, R27, 0x8, R20 ;  /* 0x000000081b147825 */ /* 0x004fe400078e0214 */
[----:B------:R-:W2:Y:S04]  /*0260*/  LDG.E.EL.64 R10, desc[UR4][R10.64] ;  /* 0x000000040a0a7981 */ /* 0x000ea8000c2e1b00 */
[----:B------:R-:W2:Y:S01]  /*0270*/  LDG.E.EL.64 R20, desc[UR4][R20.64] ;  /* 0x0000000414147981 */ /* 0x000ea2000c2e1b00 */
[----:B------:R-:W-:Y:S02]  /*0280*/  LEA.HI R0, R0, R3, RZ, 0x4 ;  /* 0x0000000300007211 */ /* 0x000fe400078f20ff */
[----:B----4-:R-:W-:Y:S02]  /*0290*/  IADD3 R25, P1, R22, 0xe, RZ ;  /* 0x0000000e16197810 */ /* 0x010fe40007f3e0ff */
[----:B------:R-:W-:-:S02]  /*02a0*/  ISETP.GE.AND P0, PT, R23, RZ, PT ;  /* 0x000000ff1700720c */ /* 0x000fc40003f06270 */
[----:B------:R-:W-:Y:S02]  /*02b0*/  IADD3.X R29, RZ, R23, RZ, P1, !PT ;  /* 0x00000017ff1d7210 */ /* 0x000fe40000ffe4ff */
[----:B-----5:R-:W-:Y:S02]  /*02c0*/  IADD3 R5, P2, R18, 0xe, RZ ;  /* 0x0000000e12057810 */ /* 0x020fe40007f5e0ff */
[----:B------:R-:W-:Y:S02]  /*02d0*/  SEL R25, R25, R22, !P0 ;  /* 0x0000001619197207 */ /* 0x000fe40004000000 */
[----:B------:R-:W-:Y:S02]  /*02e0*/  ISETP.GE.AND P1, PT, R19, RZ, PT ;  /* 0x000000ff1300720c */ /* 0x000fe40003f26270 */
[----:B------:R-:W-:Y:S01]  /*02f0*/  SEL R22, R29, R23, !P0 ;  /* 0x000000171d167207 */ /* 0x000fe20004000000 */
[----:B0-----:R-:W-:Y:S01]  /*0300*/  IMAD.WIDE.U32 R24, R25, 0xc00, R16 ;  /* 0x00000c0019187825 */ /* 0x001fe200078e0010 */
[----:B------:R-:W-:-:S02]  /*0310*/  IADD3.X R23, RZ, R19, RZ, P2, !PT ;  /* 0x00000013ff177210 */ /* 0x000fc400017fe4ff */
[----:B------:R-:W-:Y:S01]  /*0320*/  IADD3 R29, P0, R14, 0xe, RZ ;  /* 0x0000000e0e1d7810 */ /* 0x000fe20007f1e0ff */
[----:B------:R-:W-:Y:S01]  /*0330*/  IMAD R33, R22, 0xc00, RZ ;  /* 0x00000c0016217824 */ /* 0x000fe200078e02ff */
[----:B------:R-:W-:Y:S02]  /*0340*/  SEL R5, R5, R18, !P1 ;  /* 0x0000001205057207 */ /* 0x000fe40004800000 */
[----:B------:R-:W-:Y:S02]  /*0350*/  SEL R18, R23, R19, !P1 ;  /* 0x0000001317127207 */ /* 0x000fe40004800000 */
[----:B------:R-:W-:Y:S02]  /*0360*/  IADD3 R19, P2, R12, 0xe, RZ ;  /* 0x0000000e0c137810 */ /* 0x000fe40007f5e0ff */
[----:B------:R-:W-:Y:S02]  /*0370*/  ISETP.GE.AND P1, PT, R15, RZ, PT ;  /* 0x000000ff0f00720c */ /* 0x000fe40003f26270 */
[----:B------:R-:W-:-:S02]  /*0380*/  IADD3.X R31, RZ, R15, RZ, P0, !PT ;  /* 0x0000000fff1f7210 */ /* 0x000fc400007fe4ff */
[----:B------:R-:W-:Y:S02]  /*0390*/  ISETP.GE.AND P0, PT, R13, RZ, PT ;  /* 0x000000ff0d00720c */ /* 0x000fe40003f06270 */
[----:B------:R-:W-:Y:S02]  /*03a0*/  IADD3.X R23, RZ, R13, RZ, P2, !PT ;  /* 0x0000000dff177210 */ /* 0x000fe400017fe4ff */
[----:B------:R-:W-:Y:S02]  /*03b0*/  SEL R29, R29, R14, !P1 ;  /* 0x0000000e1d1d7207 */ /* 0x000fe40004800000 */
[----:B------:R-:W-:Y:S02]  /*03c0*/  SEL R19, R19, R12, !P0 ;  /* 0x0000000c13137207 */ /* 0x000fe40004000000 */
[----:B------:R-:W-:Y:S01]  /*03d0*/  SEL R2, R31, R15, !P1 ;  /* 0x0000000f1f027207 */ /* 0x000fe20004800000 */
[----:B------:R-:W-:Y:S01]  /*03e0*/  IMAD.WIDE.U32 R14, R29, 0xc00, R16 ;  /* 0x00000c001d0e7825 */ /* 0x000fe200078e0010 */
[----:B------:R-:W-:-:S02]  /*03f0*/  SEL R22, R23, R13, !P0 ;  /* 0x0000000d17167207 */ /* 0x000fc40004000000 */
[----:B------:R-:W-:Y:S01]  /*0400*/  IADD3 R23, P1, R8, 0xe, RZ ;  /* 0x0000000e08177810 */ /* 0x000fe20007f3e0ff */
[--C-:B------:R-:W-:Y:S01]  /*0410*/  IMAD.WIDE.U32 R12, R5, 0xc00, R16.reuse ;  /* 0x00000c00050c7825 */ /* 0x100fe200078e0010 */
[----:B------:R-:W-:Y:S02]  /*0420*/  ISETP.GE.AND P0, PT, R9, RZ, PT ;  /* 0x000000ff0900720c */ /* 0x000fe40003f06270 */
[----:B------:R-:W-:Y:S01]  /*0430*/  IADD3.X R29, RZ, R9, RZ, P1, !PT ;  /* 0x00000009ff1d7210 */ /* 0x000fe20000ffe4ff */
[----:B------:R-:W-:Y:S01]  /*0440*/  IMAD.WIDE.U32 R16, R19, 0xc00, R16 ;  /* 0x00000c0013107825 */ /* 0x000fe200078e0010 */
[----:B------:R-:W-:Y:S02]  /*0450*/  IADD3 R25, R25, R33, RZ ;  /* 0x0000002119197210 */ /* 0x000fe40007ffe0ff */
[----:B------:R-:W-:Y:S01]  /*0460*/  SHF.R.S32.HI R5, RZ, 0x4, R0 ;  /* 0x00000004ff057819 */ /* 0x000fe20000011400 */
[----:B------:R-:W-:Y:S01]  /*0470*/  IMAD R19, R18, 0xc00, RZ ;  /* 0x00000c0012137824 */ /* 0x000fe200078e02ff */
[----:B------:R-:W-:Y:S01]  /*0480*/  SEL R0, R29, R9, !P0 ;  /* 0x000000091d007207 */ /* 0x000fe20004000000 */
[----:B------:R-:W-:Y:S01]  /*0490*/  IMAD R31, R2, 0xc00, RZ ;  /* 0x00000c00021f7824 */ /* 0x000fe200078e02ff */
[----:B------:R-:W-:Y:S01]  /*04a0*/  SEL R9, R23, R8, !P0 ;  /* 0x0000000817097207 */ /* 0x000fe20004000000 */
[----:B------:R-:W-:Y:S01]  /*04b0*/  IMAD R33, R22, 0xc00, RZ ;  /* 0x00000c0016217824 */ /* 0x000fe200078e02ff */
[----:B------:R-:W-:Y:S01]  /*04c0*/  IADD3 R19, R13, R19, RZ ;  /* 0x000000130d137210 */ /* 0x000fe20007ffe0ff */
[----:B------:R-:W-:Y:S01]  /*04d0*/  IMAD.WIDE R24, R5, 0x4, R24 ;  /* 0x0000000405187825 */ /* 0x000fe200078e0218 */
[----:B------:R-:W-:-:S02]  /*04e0*/  MOV R18, R12 ;  /* 0x0000000c00127202 */ /* 0x000fc40000000f00 */
[----:B------:R-:W-:Y:S01]  /*04f0*/  IADD3 R23, R15, R31, RZ ;  /* 0x0000001f0f177210 */ /* 0x000fe20007ffe0ff */
[----:B------:R-:W-:Y:S01]  /*0500*/  IMAD R12, R0, 0xa800, RZ ;  /* 0x0000a800000c7824 */ /* 0x000fe200078e02ff */
[----:B------:R-:W-:Y:S01]  /*0510*/  MOV R22, R14 ;  /* 0x0000000e00167202 */ /* 0x000fe20000000f00 */
[C---:B------:R-:W-:Y:S01]  /*0520*/  IMAD.WIDE R14, R5.reuse, 0x4, R18 ;  /* 0x00000004050e7825 */ /* 0x040fe200078e0212 */
[----:B------:R-:W-:Y:S02]  /*0530*/  IADD3 R17, R17, R33, RZ ;  /* 0x0000002111117210 */ /* 0x000fe40007ffe0ff */
[----:B---3--:R-:W-:Y:S01]  /*0540*/  IADD3 R33, P1, R6, 0xe, RZ ;  /* 0x0000000e06217810 */ /* 0x008fe20007f3e0ff */
[----:B------:R-:W-:Y:S01]  /*0550*/  IMAD.WIDE R18, R5, 0x4, R22 ;  /* 0x0000000405127825 */ /* 0x000fe200078e0216 */
[----:B------:R-:W-:Y:S02]  /*0560*/  ISETP.GE.AND P0, PT, R7, RZ, PT ;  /* 0x000000ff0700720c */ /* 0x000fe40003f06270 */
[----:B------:R-:W-:Y:S01]  /*0570*/  IADD3.X R29, RZ, R7, RZ, P1, !PT ;  /* 0x00000007ff1d7210 */ /* 0x000fe20000ffe4ff */
[----:B------:R-:W-:Y:S01]  /*0580*/  IMAD.WIDE R16, R5, 0x4, R16 ;  /* 0x0000000405107825 */ /* 0x000fe200078e0210 */
[----:B------:R-:W-:-:S02]  /*0590*/  SEL R33, R33, R6, !P0 ;  /* 0x0000000621217207 */ /* 0x000fc40004000000 */
[----:B------:R-:W-:Y:S01]  /*05a0*/  SEL R29, R29, R7, !P0 ;  /* 0x000000071d1d7207 */ /* 0x000fe20004000000 */
[----:B------:R-:W-:-:S04]  /*05b0*/  IMAD.WIDE.U32 R34, R9, 0xa800, R24 ;  /* 0x0000a80009227825 */ /* 0x000fc800078e0018 */
[----:B------:R-:W-:Y:S01]  /*05c0*/  IMAD.WIDE.U32 R36, R9, 0xa800, R14 ;  /* 0x0000a80009247825 */ /* 0x000fe200078e000e */
[----:B------:R-:W-:-:S03]  /*05d0*/  IADD3 R35, R35, R12, RZ ;  /* 0x0000000c23237210 */ /* 0x000fc60007ffe0ff */
[C---:B------:R-:W-:Y:S01]  /*05e0*/  IMAD.WIDE.U32 R30, R9.reuse, 0xa800, R18 ;  /* 0x0000a800091e7825 */ /* 0x040fe200078e0012 */
[----:B------:R-:W-:Y:S01]  /*05f0*/  IADD3 R37, R12, R37, RZ ;  /* 0x000000250c257210 */ /* 0x000fe20007ffe0ff */
[----:B------:R2:W3:Y:S02]  /*0600*/  LDG.E.EL R26, desc[UR4][R34.64+0xc00] ;  /* 0x000c0004221a7981 */ /* 0x0004e4000c2e1900 */
[----:B------:R-:W-:Y:S01]  /*0610*/  IMAD.WIDE.U32 R8, R9, 0xa800, R16 ;  /* 0x0000a80009087825 */ /* 0x000fe200078e0010 */
[----:B------:R-:W-:Y:S01]  /*0620*/  IADD3 R31, R12, R31, RZ ;  /* 0x0000001f0c1f7210 */ /* 0x000fe20007ffe0ff */
[----:B------:R-:W4:Y:S03]  /*0630*/  LDG.E.EL R5, desc[UR4][R36.64+0xc00] ;  /* 0x000c000424057981 */ /* 0x000f26000c2e1900 */
[----:B------:R-:W-:Y:S01]  /*0640*/  IADD3 R13, R12, R9, RZ ;  /* 0x000000090c0d7210 */ /* 0x000fe20007ffe0ff */
[C---:B------:R-:W-:Y:S01]  /*0650*/  IMAD.WIDE.U32 R6, R33.reuse, 0xa800, R24 ;  /* 0x0000a80021067825 */ /* 0x040fe200078e0018 */
[----:B------:R-:W-:Y:S01]  /*0660*/  MOV R12, R8 ;  /* 0x00000008000c7202 */ /* 0x000fe20000000f00 */
[----:B------:R0:W5:Y:S02]  /*0670*/  LDG.E.EL R2, desc[UR4][R30.64+0xc00] ;  /* 0x000c00041e027981 */ /* 0x000164000c2e1900 */
[C---:B------:R-:W-:Y:S01]  /*0680*/  IMAD.WIDE.U32 R8, R33.reuse, 0xa800, R14 ;  /* 0x0000a80021087825 */ /* 0x040fe200078e000e */
[----:B--2---:R-:W-:Y:S01]  /*0690*/  IADD3 R35, P1, R10, 0xe, RZ ;  /* 0x0000000e0a237810 */ /* 0x004fe20007f3e0ff */
[----:B------:R-:W2:Y:S02]  /*06a0*/  LDG.E.EL R0, desc[UR4][R12.64+0xc00] ;  /* 0x000c00040c007981 */ /* 0x000ea4000c2e1900 */
[----:B------:R-:W-:-:S04]  /*06b0*/  IMAD.WIDE.U32 R22, R33, 0xa800, R18 ;  /* 0x0000a80021167825 */ /* 0x000fc800078e0012 */
[----:B------:R-:W-:Y:S02]  /*06c0*/  IMAD R29, R29, 0xa800, RZ ;  /* 0x0000a8001d1d7824 */ /* 0x000fe400078e02ff */
[----:B------:R-:W-:Y:S01]  /*06d0*/  IMAD.WIDE.U32 R32, R33, 0xa800, R16 ;  /* 0x0000a80021207825 */ /* 0x000fe200078e0010 */
[----:B------:R-:W-:Y:S02]  /*06e0*/  ISETP.GE.AND P0, PT, R11, RZ, PT ;  /* 0x000000ff0b00720c */ /* 0x000fe40003f06270 */
[----:B------:R-:W-:Y:S02]  /*06f0*/  IADD3 R7, R7, R29, RZ ;  /* 0x0000001d07077210 */ /* 0x000fe40007ffe0ff */
[----:B------:R-:W-:Y:S02]  /*0700*/  IADD3 R9, R29, R9, RZ ;  /* 0x000000091d097210 */ /* 0x000fe40007ffe0ff */
[----:B------:R-:W-:Y:S02]  /*0710*/  IADD3 R23, R29, R23, RZ ;  /* 0x000000171d177210 */ /* 0x000fe40007ffe0ff */
[----:B------:R-:W-:Y:S01]  /*0720*/  IADD3 R33, R29, R33, RZ ;  /* 0x000000211d217210 */ /* 0x000fe20007ffe0ff */
[----:B------:R1:W2:Y:S01]  /*0730*/  LDG.E.EL R8, desc[UR4][R8.64+0xc00] ;  /* 0x000c000408087981 */ /* 0x0002a2000c2e1900 */
[----:B0-----:R-:W-:-:S02]  /*0740*/  IADD3.X R31, RZ, R11, RZ, P1, !PT ;  /* 0x0000000bff1f7210 */ /* 0x001fc40000ffe4ff */
[----:B------:R-:W-:Y:S01]  /*0750*/  IADD3 R29, P1, R20, 0xe, RZ ;  /* 0x0000000e141d7810 */ /* 0x000fe20007f3e0ff */
[----:B------:R-:W2:Y:S01]  /*0760*/  LDG.E.EL R7, desc[UR4][R6.64+0xc00] ;  /* 0x000c000406077981 */ /* 0x000ea2000c2e1900 */
[----:B------:R-:W-:Y:S02]  /*0770*/  SEL R31, R31, R11, !P0 ;  /* 0x0000000b1f1f7207 */ /* 0x000fe40004000000 */
[----:B------:R-:W-:Y:S01]  /*0780*/  SEL R35, R35, R10, !P0 ;  /* 0x0000000a23237207 */ /* 0x000fe20004000000 */
[----:B------:R0:W5:Y:S01]  /*0790*/  LDG.E.EL R28, desc[UR4][R22.64+0xc00] ;  /* 0x000c0004161c7981 */ /* 0x000162000c2e1900 */
[----:B------:R-:W-:Y:S02]  /*07a0*/  ISETP.GE.AND P0, PT, R21, RZ, PT ;  /* 0x000000ff1500720c */ /* 0x000fe40003f06270 */
[----:B------:R-:W-:Y:S01]  /*07b0*/  IADD3.X R37, RZ, R21, RZ, P1, !PT ;  /* 0x00000015ff257210 */ /* 0x000fe20000ffe4ff */
[----:B------:R-:W-:Y:S01]  /*07c0*/  IMAD R31, R31, 0xa800, RZ ;  /* 0x0000a8001f1f7824 */ /* 0x000fe200078e02ff */
[----:B------:R-:W-:Y:S01]  /*07d0*/  SEL R29, R29, R20, !P0 ;  /* 0x000000141d1d7207 */ /* 0x000fe20004000000 */
[----:B------:R-:W-:Y:S01]  /*07e0*/  IMAD.WIDE.U32 R10, R35, 0xa800, R14 ;  /* 0x0000a800230a7825 */ /* 0x000fe200078e000e */
[----:B-1----:R-:W-:Y:S01]  /*07f0*/  SEL R9, R37, R21, !P0 ;  /* 0x0000001525097207 */ /* 0x002fe20004000000 */
[----:B------:R-:W5:Y:S02]  /*0800*/  LDG.E.EL R6, desc[UR4][R32.64+0xc00] ;  /* 0x000c000420067981 */ /* 0x000f64000c2e1900 */
[----:B------:R-:W-:Y:S01]  /*0810*/  IMAD.WIDE.U32 R12, R35, 0xa800, R24 ;  /* 0x0000a800230c7825 */ /* 0x000fe200078e0018 */
[----:B------:R-:W-:-:S03]  /*0820*/  IADD3 R11, R31, R11, RZ ;  /* 0x0000000b1f0b7210 */ /* 0x000fc60007ffe0ff */
[----:B------:R-:W-:Y:S02]  /*0830*/  IMAD R9, R9, 0xa800, RZ ;  /* 0x0000a80009097824 */ /* 0x000fe400078e02ff */
[----:B------:R-:W-:Y:S01]  /*0840*/  IMAD.WIDE.U32 R24, R29, 0xa800, R24 ;  /* 0x0000a8001d187825 */ /* 0x000fe200078e0018 */
[----:B------:R-:W-:Y:S01]  /*0850*/  IADD3 R13, R13, R31, RZ ;  /* 0x0000001f0d0d7210 */ /* 0x000fe20007ffe0ff */
[----:B------:R1:W5:Y:S02]  /*0860*/  LDG.E.EL R10, desc[UR4][R10.64+0xc00] ;  /* 0x000c00040a0a7981 */ /* 0x000364000c2e1900 */
[----:B0-----:R-:W-:Y:S01]  /*0870*/  IMAD.WIDE.U32 R22, R35, 0xa800, R18 ;  /* 0x0000a80023167825 */ /* 0x001fe200078e0012 */
[----:B------:R-:W-:Y:S01]  /*0880*/  IADD3 R25, R25, R9, RZ ;  /* 0x0000000919197210 */ /* 0x000fe20007ffe0ff */
[----:B------:R-:W5:Y:S02]  /*0890*/  LDG.E.EL R12, desc[UR4][R12.64+0xc00] ;  /* 0x000c00040c0c7981 */ /* 0x000f64000c2e1900 */
[----:B------:R-:W-:Y:S01]  /*08a0*/  IMAD.WIDE.U32 R14, R29, 0xa800, R14 ;  /* 0x0000a8001d0e7825 */ /* 0x000fe200078e000e */
[----:B------:R-:W-:Y:S01]  /*08b0*/  IADD3 R23, R31, R23, RZ ;  /* 0x000000171f177210 */ /* 0x000fe20007ffe0ff */
[----:B------:R-:W5:Y:S02]  /*08c0*/  LDG.E.EL R24, desc[UR4][R24.64+0xc00] ;  /* 0x000c000418187981 */ /* 0x000f64000c2e1900 */
[----:B------:R-:W-:Y:S01]  /*08d0*/  IMAD.WIDE.U32 R20, R35, 0xa800, R16 ;  /* 0x0000a80023147825 */ /* 0x000fe200078e0010 */
[----:B------:R-:W-:Y:S01]  /*08e0*/  IADD3 R15, R9, R15, RZ ;  /* 0x0000000f090f7210 */ /* 0x000fe20007ffe0ff */
[----:B------:R-:W5:Y:S02]  /*08f0*/  LDG.E.EL R22, desc[UR4][R22.64+0xc00] ;  /* 0x000c000416167981 */ /* 0x000f64000c2e1900 */
[C---:B------:R-:W-:Y:S01]  /*0900*/  IMAD.WIDE.U32 R18, R29.reuse, 0xa800, R18 ;  /* 0x0000a8001d127825 */ /* 0x040fe200078e0012 */
[----:B------:R-:W-:Y:S01]  /*0910*/  IADD3 R21, R31, R21, RZ ;  /* 0x000000151f157210 */ /* 0x000fe20007ffe0ff */
[----:B------:R-:W5:Y:S02]  /*0920*/  LDG.E.EL R14, desc[UR4][R14.64+0xc00] ;  /* 0x000c00040e0e7981 */ /* 0x000f64000c2e1900 */
[----:B------:R-:W-:Y:S01]  /*0930*/  IMAD.WIDE.U32 R16, R29, 0xa800, R16 ;  /* 0x0000a8001d107825 */ /* 0x000fe200078e0010 */
[----:B------:R-:W-:Y:S01]  /*0940*/  IADD3 R19, R9, R19, RZ ;  /* 0x0000001309137210 */ /* 0x000fe20007ffe0ff */
[----:B------:R-:W5:Y:S03]  /*0950*/  LDG.E.EL R20, desc[UR4][R20.64+0xc00] ;  /* 0x000c000414147981 */ /* 0x000f66000c2e1900 */
[----:B------:R-:W-:Y:S01]  /*0960*/  IADD3 R17, R9, R17, RZ ;  /* 0x0000001109117210 */ /* 0x000fe20007ffe0ff */
[----:B------:R-:W5:Y:S04]  /*0970*/  LDG.E.EL R18, desc[UR4][R18.64+0xc00] ;  /* 0x000c000412127981 */ /* 0x000f68000c2e1900 */
[----:B------:R0:W5:Y:S01]  /*0980*/  LDG.E.EL R16, desc[UR4][R16.64+0xc00] ;  /* 0x000c000410107981 */ /* 0x000162000c2e1900 */
[----:B-1----:R-:W-:Y:S01]  /*0990*/  HFMA2.MMA R11, -RZ, RZ, 2.17578125, -0.0001637935638427734375 ;  /* 0x405a895eff0b7435 */ /* 0x002fe200000001ff */
[----:B------:R-:W-:-:S05]  /*09a0*/  I2FP.F32.S32 R4, R4 ;  /* 0x0000000400047245 */ /* 0x000fca0000201400 */
[----:B------:R-:W-:-:S04]  /*09b0*/  FADD R4, R4, 0.5 ;  /* 0x3f00000004047421 */ /* 0x000fc80000000000 */
[----:B------:R-:W-:-:S04]  /*09c0*/  FFMA R4, R4, R11, -0.5 ;  /* 0xbf00000004047423 */ /* 0x000fc8000000000b */
[----:B------:R-:W1:Y:S01]  /*09d0*/  FRND.FTZ.FLOOR R9, R4 ;  /* 0x0000000400097307 */ /* 0x000e620000215000 */
[----:B------:R-:W-:-:S05]  /*09e0*/  I2FP.F32.S32 R27, R27 ;  /* 0x0000001b001b7245 */ /* 0x000fca0000201400 */
[----:B------:R-:W-:-:S04]  /*09f0*/  FADD R27, R27, 0.5 ;  /* 0x3f0000001b1b7421 */ /* 0x000fc80000000000 */
[----:B------:R-:W-:Y:S01]  /*0a00*/  FFMA R27, R27, R11, -0.5 ;  /* 0xbf0000001b1b7423 */ /* 0x000fe2000000000b */
[----:B-1----:R-:W-:-:S03]  /*0a10*/  FADD R9, R4, -R9 ;  /* 0x8000000904097221 */ /* 0x002fc60000000000 */
[----:B------:R-:W1:Y:S02]  /*0a20*/  FRND.FTZ.FLOOR R30, R27 ;  /* 0x0000001b001e7307 */ /* 0x000e640000215000 */
[----:B------:R-:W-:-:S04]  /*0a30*/  FSETP.GTU.AND P0, PT, R9, RZ, PT ;  /* 0x000000ff0900720b */ /* 0x000fc80003f0c000 */
[----:B0-----:R-:W-:-:S04]  /*0a40*/  FSEL R17, R9, RZ, P0 ;  /* 0x000000ff09117208 */ /* 0x001fc80000000000 */
[----:B------:R-:W-:Y:S01]  /*0a50*/  FSETP.GEU.AND P2, PT, R17, 1, PT ;  /* 0x3f8000001100780b */ /* 0x000fe20003f4e000 */
[----:B-1----:R-:W-:Y:S01]  /*0a60*/  FADD R30, R27, -R30 ;  /* 0x8000001e1b1e7221 */ /* 0x002fe20000000000 */
[----:B------:R-:W-:-:S04]  /*0a70*/  FSETP.NAN.AND P0, PT, R17, R17, PT ;  /* 0x000000111100720b */ /* 0x000fc80003f08000 */
[----:B------:R-:W-:Y:S01]  /*0a80*/  FSETP.GTU.AND P1, PT, R30, RZ, PT ;  /* 0x000000ff1e00720b */ /* 0x000fe20003f2c000 */
[----:B------:R-:W-:-:S03]  /*0a90*/  HFMA2.MMA R4, -RZ, RZ, 1.90625, 0 ;  /* 0x3fa00000ff047435 */ /* 0x000fc600000001ff */
[----:B------:R-:W-:-:S03]  /*0aa0*/  FSEL R11, R30, RZ, P1 ;  /* 0x000000ff1e0b7208 */ /* 0x000fc60000800000 */
[----:B------:R-:W-:Y:S02]  /*0ab0*/  @P2 FSEL R17, R17, 1, P0 ;  /* 0x3f80000011112808 */ /* 0x000fe40000000000 */
[----:B------:R-:W-:Y:S02]  /*0ac0*/  MOV R9, 0x3f400000 ;  /* 0x3f40000000097802 */ /* 0x000fe40000000f00 */
[----:B------:R-:W-:Y:S01]  /*0ad0*/  FSETP.GEU.AND P1, PT, R11, 1, PT ;  /* 0x3f8000000b00780b */ /* 0x000fe20003f2e000 */
[C---:B------:R-:W-:Y:S01]  /*0ae0*/  FADD R30, R17.reuse, 1 ;  /* 0x3f800000111e7421 */ /* 0x040fe20000000000 */
[----:B------:R-:W-:-:S03]  /*0af0*/  FFMA R32, R17, R4, -2.25 ;  /* 0xc010000011207423 */ /* 0x000fc60000000004 */
[C---:B------:R-:W-:Y:S01]  /*0b00*/  FFMA R13, R30.reuse, -R9, 3.75 ;  /* 0x407000001e0d7423 */ /* 0x040fe20000000809 */
[----:B------:R-:W-:Y:S01]  /*0b10*/  FSETP.NAN.AND P0, PT, R11, R11, PT ;  /* 0x0000000b0b00720b */ /* 0x000fe20003f08000 */
[C---:B------:R-:W-:Y:S02]  /*0b20*/  FADD R19, -R17.reuse, 1 ;  /* 0x3f80000011137421 */ /* 0x040fe40000000100 */
[C---:B------:R-:W-:Y:S01]  /*0b30*/  FFMA R13, R30.reuse, R13, -6 ;  /* 0xc0c000001e0d7423 */ /* 0x040fe2000000000d */
[C---:B------:R-:W-:Y:S01]  /*0b40*/  FMUL R32, R17.reuse, R32 ;  /* 0x0000002011207220 */ /* 0x040fe20000400000 */
[----:B------:R-:W-:Y:S02]  /*0b50*/  FADD R34, -R17, 2 ;  /* 0x4000000011227421 */ /* 0x000fe40000000100 */
[----:B------:R-:W-:Y:S01]  /*0b60*/  FFMA R15, R30, R13, 3 ;  /* 0x404000001e0f7423 */ /* 0x000fe2000000000d */
[----:B------:R-:W-:Y:S01]  /*0b70*/  @P1 FSEL R11, R11, 1, P0 ;  /* 0x3f8000000b0b1808 */ /* 0x000fe20000000000 */
[----:B------:R-:W-:Y:S01]  /*0b80*/  FFMA R30, R19, R4, -2.25 ;  /* 0xc0100000131e7423 */ /* 0x000fe20000000004 */
[----:B------:R-:W-:Y:S01]  /*0b90*/  FFMA R13, R17, R32, 1 ;  /* 0x3f800000110d7423 */ /* 0x000fe20000000020 */
[----:B------:R-:W-:-:S02]  /*0ba0*/  FFMA R17, R34, -R9, 3.75 ;  /* 0x4070000022117423 */ /* 0x000fc40000000809 */
[----:B------:R-:W-:Y:S01]  /*0bb0*/  FMUL R32, R19, R30 ;  /* 0x0000001e13207220 */ /* 0x000fe20000400000 */
[----:B------:R-:W-:Y:S01]  /*0bc0*/  FADD R23, -R11, 1 ;  /* 0x3f8000000b177421 */ /* 0x000fe20000000100 */
[----:B------:R-:W-:Y:S02]  /*0bd0*/  FFMA R21, R34, R17, -6 ;  /* 0xc0c0000022157423 */ /* 0x000fe40000000011 */
[----:B------:R-:W-:Y:S01]  /*0be0*/  FFMA R17, R19, R32, 1 ;  /* 0x3f80000013117423 */ /* 0x000fe20000000020 */
[----:B------:R-:W-:-:S04]  /*0bf0*/  FFMA R32, R23, R4, -2.25 ;  /* 0xc010000017207423 */ /* 0x000fc80000000004 */
[----:B------:R-:W-:Y:S01]  /*0c00*/  FMUL R32, R23, R32 ;  /* 0x0000002017207220 */ /* 0x000fe20000400000 */
[----:B------:R-:W-:Y:S01]  /*0c10*/  FFMA R19, R34, R21, 3 ;  /* 0x4040000022137423 */ /* 0x000fe20000000015 */
[----:B------:R-:W-:-:S04]  /*0c20*/  FADD R30, R11, 1 ;  /* 0x3f8000000b1e7421 */ /* 0x000fc80000000000 */
[----:B------:R-:W-:-:S04]  /*0c30*/  FFMA R21, R30, -R9, 3.75 ;  /* 0x407000001e157423 */ /* 0x000fc80000000809 */
[----:B------:R-:W-:-:S04]  /*0c40*/  FFMA R21, R30, R21, -6 ;  /* 0xc0c000001e157423 */ /* 0x000fc80000000015 */
[----:B------:R-:W-:Y:S01]  /*0c50*/  FFMA R21, R30, R21, 3 ;  /* 0x404000001e157423 */ /* 0x000fe20000000015 */
[----:B---3--:R-:W-:-:S04]  /*0c60*/  FMUL R26, R26, R15 ;  /* 0x0000000f1a1a7220 */ /* 0x008fc80000400000 */
[----:B----4-:R-:W-:Y:S01]  /*0c70*/  FFMA R5, R5, R13, R26 ;  /* 0x0000000d05057223 */ /* 0x010fe2000000001a */
[----:B--2---:R-:W-:Y:S01]  /*0c80*/  FMUL R25, R7, R15 ;  /* 0x0000000f07197220 */ /* 0x004fe20000400000 */
[----:B------:R-:W-:Y:S02]  /*0c90*/  FFMA R7, R23, R32, 1 ;  /* 0x3f80000017077423 */ /* 0x000fe40000000020 */
[----:B-----5:R-:W-:Y:S01]  /*0ca0*/  FFMA R23, R2, R17, R5 ;  /* 0x0000001102177223 */ /* 0x020fe20000000005 */
[----:B------:R-:W-:Y:S01]  /*0cb0*/  FFMA R25, R8, R13, R25 ;  /* 0x0000000d08197223 */ /* 0x000fe20000000019 */
[C---:B------:R-:W-:Y:S02]  /*0cc0*/  FFMA R8, R11.reuse, R4, -2.25 ;  /* 0xc01000000b087423 */ /* 0x040fe40000000004 */
[----:B------:R-:W0:Y:S01]  /*0cd0*/  LDC.64 R4, c[0x0][0x210] ;  /* 0x00008400ff047b82 */ /* 0x000e220000000a00 */
[----:B------:R-:W-:Y:S01]  /*0ce0*/  FFMA R2, R0, R19, R23 ;  /* 0x0000001300027223 */ /* 0x000fe20000000017 */
[----:B------:R-:W-:Y:S01]  /*0cf0*/  FFMA R25, R28, R17, R25 ;  /* 0x000000111c197223 */ /* 0x000fe20000000019 */
[C---:B------:R-:W-:Y:S01]  /*0d00*/  FMUL R8, R11.reuse, R8 ;  /* 0x000000080b087220 */ /* 0x040fe20000400000 */
[----:B------:R-:W-:-:S02]  /*0d10*/  FADD R0, -R11, 2 ;  /* 0x400000000b007421 */ /* 0x000fc40000000100 */
[----:B------:R-:W-:Y:S01]  /*0d20*/  FFMA R6, R6, R19, R25 ;  /* 0x0000001306067223 */ /* 0x000fe20000000019 */
[----:B------:R-:W-:Y:S01]  /*0d30*/  FFMA R25, R11, R8, 1 ;  /* 0x3f8000000b197423 */ /* 0x000fe20000000008 */
[----:B------:R-:W-:-:S04]  /*0d40*/  FMUL R23, R10, R13 ;  /* 0x0000000d0a177220 */ /* 0x000fc80000400000 */
[-C--:B------:R-:W-:Y:S01]  /*0d50*/  FFMA R23, R12, R15.reuse, R23 ;  /* 0x0000000f0c177223 */ /* 0x080fe20000000017 */
[----:B------:R-:W-:Y:S01]  /*0d60*/  FMUL R15, R24, R15 ;  /* 0x0000000f180f7220 */ /* 0x000fe20000400000 */
[----:B------:R-:W-:Y:S01]  /*0d70*/  FMUL R6, R6, R25 ;  /* 0x0000001906067220 */ /* 0x000fe20000400000 */
[----:B------:R-:W-:Y:S01]  /*0d80*/  FFMA R9, R0, -R9, 3.75 ;  /* 0x4070000000097423 */ /* 0x000fe20000000809 */
[----:B------:R-:W-:Y:S01]  /*0d90*/  FFMA R23, R22, R17, R23 ;  /* 0x0000001116177223 */ /* 0x000fe20000000017 */
[----:B------:R-:W-:Y:S01]  /*0da0*/  FFMA R15, R14, R13, R15 ;  /* 0x0000000d0e0f7223 */ /* 0x000fe2000000000f */
[----:B------:R-:W-:Y:S01]  /*0db0*/  FFMA R21, R21, R2, R6 ;  /* 0x0000000215157223 */ /* 0x000fe20000000006 */
[----:B------:R-:W-:Y:S01]  /*0dc0*/  FFMA R9, R0, R9, -6 ;  /* 0xc0c0000000097423 */ /* 0x000fe20000000009 */
[----:B------:R-:W-:Y:S01]  /*0dd0*/  FFMA R20, R20, R19, R23 ;  /* 0x0000001314147223 */ /* 0x000fe20000000017 */
[----:B------:R-:W-:Y:S02]  /*0de0*/  FFMA R15, R18, R17, R15 ;  /* 0x00000011120f7223 */ /* 0x000fe4000000000f */
[----:B------:R-:W-:Y:S01]  /*0df0*/  FFMA R9, R0, R9, 3 ;  /* 0x4040000000097423 */ /* 0x000fe20000000009 */
[----:B------:R-:W-:Y:S01]  /*0e00*/  FFMA R7, R20, R7, R21 ;  /* 0x0000000714077223 */ /* 0x000fe20000000015 */
[----:B------:R-:W-:Y:S01]  /*0e10*/  FFMA R16, R16, R19, R15 ;  /* 0x0000001310107223 */ /* 0x000fe2000000000f */
[----:B0-----:R-:W-:-:S04]  /*0e20*/  IMAD.WIDE R4, R3, 0x4, R4 ;  /* 0x0000000403047825 */ /* 0x001fc800078e0204 */
[----:B------:R-:W-:-:S05]  /*0e30*/  FFMA R7, R16, R9, R7 ;  /* 0x0000000910077223 */ /* 0x000fca0000000007 */
[----:B------:R-:W-:Y:S01]  /*0e40*/  STG.E desc[UR4][R4.64], R7 ;  /* 0x0000000704007986 */ /* 0x000fe2000c101904 */
[----:B------:R-:W-:Y:S05]  /*0e50*/  EXIT ;  /* 0x000000000000794d */ /* 0x000fea0003800000 */
.L_x_0:
[----:B------:R-:W-:-:S00]  /*0e60*/  BRA `(.L_x_0) ;  /* 0xfffffffc00fc7947 */ /* 0x000fc0000383ffff */
[----:B------:R-:W-:-:S00]  /*0e70*/  NOP ;  /* 0x0000000000007918 */ /* 0x000fc00000000000 */
        /* <DEDUP_REMOVED lines=8> */
.L_x_1:


//--------------------- .nv.global.init           --------------------------
	.section	.nv.global.init,"aw",@progbits
.nv.global.init:
	.type		_$_str,@object
	.size		_$_str,(.L_0 - _$_str)
_$_str:
        /*0000*/ 	.byte	0x5f, 0x5f, 0x43, 0x55, 0x44, 0x41, 0x5f, 0x46, 0x54, 0x5a, 0x00
.L_0:


//--------------------- .nv.constant0.triton_poi_fused__to_copy__unsafe_index_add_arange_clamp_floor_mul_rsub_sub_4 --------------------------
	.section	.nv.constant0.triton_poi_fused__to_copy__unsafe_index_add_arange_clamp_floor_mul_rsub_sub_4,"a",@progbits
	.sectionflags	@""
	.align	4
.nv.constant0.triton_poi_fused__to_copy__unsafe_index_add_arange_clamp_floor_mul_rsub_sub_4:
	.zero		612
